//
// Generated by NVIDIA NVVM Compiler
//
// Compiler Build ID: CL-36424714
// Cuda compilation tools, release 13.0, V13.0.88
// Based on NVVM 20.0.0
//

.version 9.0
.target sm_100
.address_size 64

	// .globl	_Z20transpose_one_to_onemPfS_
// _ZZ19transpose_optimizedmiPfS_E6s_data has been demoted

.visible .entry _Z20transpose_one_to_onemPfS_(
	.param .u64 _Z20transpose_one_to_onemPfS__param_0,
	.param .u64 .ptr .align 1 _Z20transpose_one_to_onemPfS__param_1,
	.param .u64 .ptr .align 1 _Z20transpose_one_to_onemPfS__param_2
)
{
	.reg .pred 	%p<3>;
	.reg .b32 	%r<10>;
	.reg .b32 	%f<2>;
	.reg .b64 	%rd<23>;

	ld.param.u64 	%rd8, [_Z20transpose_one_to_onemPfS__param_0];
	ld.param.u64 	%rd9, [_Z20transpose_one_to_onemPfS__param_1];
	ld.param.u64 	%rd10, [_Z20transpose_one_to_onemPfS__param_2];
	mov.u32 	%r1, %ctaid.x;
	mov.u32 	%r2, %ntid.x;
	mov.u32 	%r3, %tid.x;
	mad.lo.s32 	%r4, %r1, %r2, %r3;
	cvt.u64.u32 	%rd1, %r4;
	mul.lo.s64 	%rd11, %rd8, %rd8;
	setp.le.u64 	%p1, %rd11, %rd1;
	@%p1 bra 	$L__BB0_5;
	cvta.to.global.u64 	%rd12, %rd9;
	shl.b64 	%rd13, %rd1, 2;
	add.s64 	%rd14, %rd12, %rd13;
	ld.global.f32 	%f1, [%rd14];
	and.b64  	%rd15, %rd8, -4294967296;
	setp.ne.s64 	%p2, %rd15, 0;
	@%p2 bra 	$L__BB0_3;
	cvt.u32.u64 	%r5, %rd8;
	cvt.u32.u64 	%r6, %rd1;
	div.u32 	%r7, %r6, %r5;
	mul.lo.s32 	%r8, %r7, %r5;
	sub.s32 	%r9, %r6, %r8;
	cvt.u64.u32 	%rd21, %r7;
	cvt.u64.u32 	%rd22, %r9;
	bra.uni 	$L__BB0_4;
$L__BB0_3:
	div.u64 	%rd21, %rd1, %rd8;
	mul.lo.s64 	%rd16, %rd21, %rd8;
	sub.s64 	%rd22, %rd1, %rd16;
$L__BB0_4:
	mad.lo.s64 	%rd17, %rd22, %rd8, %rd21;
	cvta.to.global.u64 	%rd18, %rd10;
	shl.b64 	%rd19, %rd17, 2;
	add.s64 	%rd20, %rd18, %rd19;
	st.global.f32 	[%rd20], %f1;
$L__BB0_5:
	ret;

}
	// .globl	_Z19transpose_optimizedmiPfS_
.visible .entry _Z19transpose_optimizedmiPfS_(
	.param .u64 _Z19transpose_optimizedmiPfS__param_0,
	.param .u32 _Z19transpose_optimizedmiPfS__param_1,
	.param .u64 .ptr .align 1 _Z19transpose_optimizedmiPfS__param_2,
	.param .u64 .ptr .align 1 _Z19transpose_optimizedmiPfS__param_3
)
{
	.reg .pred 	%p<8>;
	.reg .b32 	%r<33>;
	.reg .b32 	%f<3>;
	.reg .b64 	%rd<26>;
	// demoted variable
	.shared .align 4 .b8 _ZZ19transpose_optimizedmiPfS_E6s_data[16384];
	ld.param.u64 	%rd13, [_Z19transpose_optimizedmiPfS__param_0];
	ld.param.u32 	%r12, [_Z19transpose_optimizedmiPfS__param_1];
	ld.param.u64 	%rd14, [_Z19transpose_optimizedmiPfS__param_2];
	ld.param.u64 	%rd15, [_Z19transpose_optimizedmiPfS__param_3];
	mov.u32 	%r13, %tid.x;
	mul.lo.s32 	%r32, %r12, %r13;
	mov.u32 	%r14, %ctaid.x;
	mov.u32 	%r15, %ntid.x;
	mad.lo.s32 	%r31, %r14, %r15, %r32;
	add.s32 	%r3, %r31, %r12;
	setp.ge.u32 	%p1, %r31, %r3;
	@%p1 bra 	$L__BB1_4;
	mul.lo.s64 	%rd1, %rd13, %rd13;
	cvta.to.global.u64 	%rd2, %rd14;
	mov.u32 	%r18, _ZZ19transpose_optimizedmiPfS_E6s_data;
	mov.u32 	%r29, %r31;
	mov.u32 	%r30, %r32;
$L__BB1_2:
	cvt.s64.s32 	%rd3, %r29;
	setp.le.u64 	%p2, %rd1, %rd3;
	@%p2 bra 	$L__BB1_4;
	cvt.u32.u64 	%r16, %rd3;
	shl.b64 	%rd16, %rd3, 2;
	add.s64 	%rd17, %rd2, %rd16;
	ld.global.f32 	%f2, [%rd17];
	shl.b32 	%r17, %r30, 2;
	add.s32 	%r19, %r18, %r17;
	st.shared.f32 	[%r19], %f2;
	add.s32 	%r29, %r16, 1;
	add.s32 	%r30, %r30, 1;
	setp.ne.s32 	%p3, %r29, %r3;
	@%p3 bra 	$L__BB1_2;
$L__BB1_4:
	setp.ge.u32 	%p4, %r31, %r3;
	bar.sync 	0;
	@%p4 bra 	$L__BB1_11;
	mul.lo.s64 	%rd4, %rd13, %rd13;
	cvta.to.global.u64 	%rd5, %rd15;
	mov.u32 	%r21, _ZZ19transpose_optimizedmiPfS_E6s_data;
	cvt.u32.u64 	%r23, %rd13;
$L__BB1_6:
	cvt.s64.s32 	%rd6, %r31;
	setp.le.u64 	%p5, %rd4, %rd6;
	@%p5 bra 	$L__BB1_11;
	shl.b32 	%r20, %r32, 2;
	add.s32 	%r22, %r21, %r20;
	ld.shared.f32 	%f1, [%r22];
	or.b64  	%rd18, %rd6, %rd13;
	and.b64  	%rd19, %rd18, -4294967296;
	setp.ne.s64 	%p6, %rd19, 0;
	@%p6 bra 	$L__BB1_9;
	cvt.u32.u64 	%r24, %rd6;
	div.u32 	%r25, %r24, %r23;
	mul.lo.s32 	%r26, %r25, %r23;
	sub.s32 	%r27, %r24, %r26;
	cvt.u64.u32 	%rd24, %r25;
	cvt.u64.u32 	%rd25, %r27;
	bra.uni 	$L__BB1_10;
$L__BB1_9:
	div.u64 	%rd24, %rd6, %rd13;
	mul.lo.s64 	%rd20, %rd24, %rd13;
	sub.s64 	%rd25, %rd6, %rd20;
$L__BB1_10:
	cvt.u32.u64 	%r28, %rd6;
	mad.lo.s64 	%rd21, %rd25, %rd13, %rd24;
	shl.b64 	%rd22, %rd21, 2;
	add.s64 	%rd23, %rd5, %rd22;
	st.global.f32 	[%rd23], %f1;
	add.s32 	%r31, %r28, 1;
	add.s32 	%r32, %r32, 1;
	setp.ne.s32 	%p7, %r31, %r3;
	@%p7 bra 	$L__BB1_6;
$L__BB1_11:
	ret;

}


// ===== COMPILED SASS (sm_100) =====

	.target	sm_100

	.elftype	@"ET_EXEC"


//--------------------- .note.nv.tkinfo           --------------------------
	.section	.note.nv.tkinfo,"",@"SHT_NOTE"
	.sectionflags	@"SHF_NOTE_NV_TKINFO"
	.tkinfo
        /*0018*/ 	.word	0x00000002
        /*0030*/ 	.string	""
        /*0030*/ 	.string	"ptxas"
        /*0030*/ 	.string	"Cuda compilation tools, release 13.0, V13.0.88"
        /*0030*/ 	.string	"Build cuda_13.0.r13.0/compiler.36424714_0"
        /*0030*/ 	.string	"-arch sm_100 -m 64 "



//--------------------- .note.nv.cuinfo           --------------------------
	.section	.note.nv.cuinfo,"",@"SHT_NOTE"
	.sectionflags	@"SHF_NOTE_NV_CUINFO"
        /*0018*/ 	.short	0x0002
        /*001a*/ 	.short	0x0064
        /*001c*/ 	.short	0x0082
	.zero		2


//--------------------- .nv.info                  --------------------------
	.section	.nv.info,"",@"SHT_CUDA_INFO"
	.align	4


	//----- nvinfo : EIATTR_REGCOUNT
	.align		4
        /*0000*/ 	.byte	0x04, 0x2f
        /*0002*/ 	.short	(.L_1 - .L_0)
	.align		4
.L_0:
        /*0004*/ 	.word	index@(_Z20transpose_one_to_onemPfS_)
        /*0008*/ 	.word	0x00000014


	//----- nvinfo : EIATTR_FRAME_SIZE
	.align		4
.L_1:
        /*000c*/ 	.byte	0x04, 0x11
        /*000e*/ 	.short	(.L_3 - .L_2)
	.align		4
.L_2:
        /*0010*/ 	.word	index@($__internal_1_$__cuda_sm20_div_u64)
        /*0014*/ 	.word	0x00000000


	//----- nvinfo : EIATTR_FRAME_SIZE
	.align		4
.L_3:
        /*0018*/ 	.byte	0x04, 0x11
        /*001a*/ 	.short	(.L_5 - .L_4)
	.align		4
.L_4:
        /*001c*/ 	.word	index@(_Z20transpose_one_to_onemPfS_)
        /*0020*/ 	.word	0x00000000


	//----- nvinfo : EIATTR_REGCOUNT
	.align		4
.L_5:
        /*0024*/ 	.byte	0x04, 0x2f
        /*0026*/ 	.short	(.L_7 - .L_6)
	.align		4
.L_6:
        /*0028*/ 	.word	index@(_Z19transpose_optimizedmiPfS_)
        /*002c*/ 	.word	0x00000016


	//----- nvinfo : EIATTR_FRAME_SIZE
	.align		4
.L_7:
        /*0030*/ 	.byte	0x04, 0x11
        /*0032*/ 	.short	(.L_9 - .L_8)
	.align		4
.L_8:
        /*0034*/ 	.word	index@($__internal_0_$__cuda_sm20_div_u64)
        /*0038*/ 	.word	0x00000000


	//----- nvinfo : EIATTR_FRAME_SIZE
	.align		4
.L_9:
        /*003c*/ 	.byte	0x04, 0x11
        /*003e*/ 	.short	(.L_11 - .L_10)
	.align		4
.L_10:
        /*0040*/ 	.word	index@(_Z19transpose_optimizedmiPfS_)
        /*0044*/ 	.word	0x00000000


	//----- nvinfo : EIATTR_MIN_STACK_SIZE
	.align		4
.L_11:
        /*0048*/ 	.byte	0x04, 0x12
        /*004a*/ 	.short	(.L_13 - .L_12)
	.align		4
.L_12:
        /*004c*/ 	.word	index@(_Z19transpose_optimizedmiPfS_)
        /*0050*/ 	.word	0x00000000


	//----- nvinfo : EIATTR_MIN_STACK_SIZE
	.align		4
.L_13:
        /*0054*/ 	.byte	0x04, 0x12
        /*0056*/ 	.short	(.L_15 - .L_14)
	.align		4
.L_14:
        /*0058*/ 	.word	index@(_Z20transpose_one_to_onemPfS_)
        /*005c*/ 	.word	0x00000000
.L_15:


//--------------------- .nv.compat                --------------------------
	.section	.nv.compat,"",@"SHT_CUDA_COMPAT_INFO"
	.align	4
        /*0000*/ 	.byte	0x02, 0x09, 0x00, 0x00, 0x02, 0x02, 0x01, 0x00, 0x02, 0x05, 0x05, 0x00, 0x03, 0x07, 0x01, 0x01
        /*0010*/ 	.byte	0x02, 0x03, 0x00, 0x00, 0x02, 0x06, 0x01, 0x00, 0x04, 0x0b, 0x08, 0x00, 0x09, 0x00, 0x00, 0x00
        /*0020*/ 	.byte	0x00, 0x00, 0x00, 0x00


//--------------------- .nv.info._Z19transpose_optimizedmiPfS_ --------------------------
	.section	.nv.info._Z19transpose_optimizedmiPfS_,"",@"SHT_CUDA_INFO"
	.sectionflags	@""
	.align	4


	//----- nvinfo : EIATTR_CUDA_API_VERSION
	.align		4
        /*0000*/ 	.byte	0x04, 0x37
        /*0002*/ 	.short	(.L_17 - .L_16)
.L_16:
        /*0004*/ 	.word	0x00000082


	//----- nvinfo : EIATTR_KPARAM_INFO
	.align		4
.L_17:
        /*0008*/ 	.byte	0x04, 0x17
        /*000a*/ 	.short	(.L_19 - .L_18)
.L_18:
        /*000c*/ 	.word	0x00000000
        /*0010*/ 	.short	0x0003
        /*0012*/ 	.short	0x0018
        /*0014*/ 	.byte	0x00, 0xf5, 0x21, 0x00


	//----- nvinfo : EIATTR_KPARAM_INFO
	.align		4
.L_19:
        /*0018*/ 	.byte	0x04, 0x17
        /*001a*/ 	.short	(.L_21 - .L_20)
.L_20:
        /*001c*/ 	.word	0x00000000
        /*0020*/ 	.short	0x0002
        /*0022*/ 	.short	0x0010
        /*0024*/ 	.byte	0x00, 0xf5, 0x21, 0x00


	//----- nvinfo : EIATTR_KPARAM_INFO
	.align		4
.L_21:
        /*0028*/ 	.byte	0x04, 0x17
        /*002a*/ 	.short	(.L_23 - .L_22)
.L_22:
        /*002c*/ 	.word	0x00000000
        /*0030*/ 	.short	0x0001
        /*0032*/ 	.short	0x0008
        /*0034*/ 	.byte	0x00, 0xf0, 0x11, 0x00


	//----- nvinfo : EIATTR_KPARAM_INFO
	.align		4
.L_23:
        /*0038*/ 	.byte	0x04, 0x17
        /*003a*/ 	.short	(.L_25 - .L_24)
.L_24:
        /*003c*/ 	.word	0x00000000
        /*0040*/ 	.short	0x0000
        /*0042*/ 	.short	0x0000
        /*0044*/ 	.byte	0x00, 0xf0, 0x21, 0x00


	//----- nvinfo : EIATTR_SPARSE_MMA_MASK
	.align		4
.L_25:
        /*0048*/ 	.byte	0x03, 0x50
        /*004a*/ 	.short	0x0000


	//----- nvinfo : EIATTR_MAXREG_COUNT
	.align		4
        /*004c*/ 	.byte	0x03, 0x1b
        /*004e*/ 	.short	0x00ff


	//----- nvinfo : EIATTR_NUM_BARRIERS
	.align		4
        /*0050*/ 	.byte	0x02, 0x4c
        /*0052*/ 	.byte	0x01
	.zero		1


	//----- nvinfo : EIATTR_MERCURY_ISA_VERSION
	.align		4
        /*0054*/ 	.byte	0x03, 0x5f
        /*0056*/ 	.short	0x0101


	//----- nvinfo : EIATTR_VRC_CTA_INIT_COUNT
	.align		4
        /*0058*/ 	.byte	0x02, 0x4a
	.zero		1
	.zero		1


	//----- nvinfo : EIATTR_EXIT_INSTR_OFFSETS
	.align		4
        /*005c*/ 	.byte	0x04, 0x1c
        /*005e*/ 	.short	(.L_27 - .L_26)


	//   ....[0]....
.L_26:
        /*0060*/ 	.word	0x00000270


	//   ....[1]....
        /*0064*/ 	.word	0x00000380


	//   ....[2]....
        /*0068*/ 	.word	0x00000730


	//----- nvinfo : EIATTR_CRS_STACK_SIZE
	.align		4
.L_27:
        /*006c*/ 	.byte	0x04, 0x1e
        /*006e*/ 	.short	(.L_29 - .L_28)
.L_28:
        /*0070*/ 	.word	0x00000000


	//----- nvinfo : EIATTR_CBANK_PARAM_SIZE
	.align		4
.L_29:
        /*0074*/ 	.byte	0x03, 0x19
        /*0076*/ 	.short	0x0020


	//----- nvinfo : EIATTR_PARAM_CBANK
	.align		4
        /*0078*/ 	.byte	0x04, 0x0a
        /*007a*/ 	.short	(.L_31 - .L_30)
	.align		4
.L_30:
        /*007c*/ 	.word	index@(.nv.constant0._Z19transpose_optimizedmiPfS_)
        /*0080*/ 	.short	0x0380
        /*0082*/ 	.short	0x0020


	//----- nvinfo : EIATTR_SW_WAR
	.align		4
.L_31:
        /*0084*/ 	.byte	0x04, 0x36
        /*0086*/ 	.short	(.L_33 - .L_32)
.L_32:
        /*0088*/ 	.word	0x00000008
.L_33:


//--------------------- .nv.info._Z20transpose_one_to_onemPfS_ --------------------------
	.section	.nv.info._Z20transpose_one_to_onemPfS_,"",@"SHT_CUDA_INFO"
	.sectionflags	@""
	.align	4


	//----- nvinfo : EIATTR_CUDA_API_VERSION
	.align		4
        /*0000*/ 	.byte	0x04, 0x37
        /*0002*/ 	.short	(.L_35 - .L_34)
.L_34:
        /*0004*/ 	.word	0x00000082


	//----- nvinfo : EIATTR_KPARAM_INFO
	.align		4
.L_35:
        /*0008*/ 	.byte	0x04, 0x17
        /*000a*/ 	.short	(.L_37 - .L_36)
.L_36:
        /*000c*/ 	.word	0x00000000
        /*0010*/ 	.short	0x0002
        /*0012*/ 	.short	0x0010
        /*0014*/ 	.byte	0x00, 0xf5, 0x21, 0x00


	//----- nvinfo : EIATTR_KPARAM_INFO
	.align		4
.L_37:
        /*0018*/ 	.byte	0x04, 0x17
        /*001a*/ 	.short	(.L_39 - .L_38)
.L_38:
        /*001c*/ 	.word	0x00000000
        /*0020*/ 	.short	0x0001
        /*0022*/ 	.short	0x0008
        /*0024*/ 	.byte	0x00, 0xf5, 0x21, 0x00


	//----- nvinfo : EIATTR_KPARAM_INFO
	.align		4
.L_39:
        /*0028*/ 	.byte	0x04, 0x17
        /*002a*/ 	.short	(.L_41 - .L_40)
.L_40:
        /*002c*/ 	.word	0x00000000
        /*0030*/ 	.short	0x0000
        /*0032*/ 	.short	0x0000
        /*0034*/ 	.byte	0x00, 0xf0, 0x21, 0x00


	//----- nvinfo : EIATTR_SPARSE_MMA_MASK
	.align		4
.L_41:
        /*0038*/ 	.byte	0x03, 0x50
        /*003a*/ 	.short	0x0000


	//----- nvinfo : EIATTR_MAXREG_COUNT
	.align		4
        /*003c*/ 	.byte	0x03, 0x1b
        /*003e*/ 	.short	0x00ff


	//----- nvinfo : EIATTR_MERCURY_ISA_VERSION
	.align		4
        /*0040*/ 	.byte	0x03, 0x5f
        /*0042*/ 	.short	0x0101


	//----- nvinfo : EIATTR_VRC_CTA_INIT_COUNT
	.align		4
        /*0044*/ 	.byte	0x02, 0x4a
	.zero		1
	.zero		1


	//----- nvinfo : EIATTR_EXIT_INSTR_OFFSETS
	.align		4
        /*0048*/ 	.byte	0x04, 0x1c
        /*004a*/ 	.short	(.L_43 - .L_42)


	//   ....[0]....
.L_42:
        /*004c*/ 	.word	0x000000d0


	//   ....[1]....
        /*0050*/ 	.word	0x00000420


	//----- nvinfo : EIATTR_CRS_STACK_SIZE
	.align		4
.L_43:
        /*0054*/ 	.byte	0x04, 0x1e
        /*0056*/ 	.short	(.L_45 - .L_44)
.L_44:
        /*0058*/ 	.word	0x00000000


	//----- nvinfo : EIATTR_CBANK_PARAM_SIZE
	.align		4
.L_45:
        /*005c*/ 	.byte	0x03, 0x19
        /*005e*/ 	.short	0x0018


	//----- nvinfo : EIATTR_PARAM_CBANK
	.align		4
        /*0060*/ 	.byte	0x04, 0x0a
        /*0062*/ 	.short	(.L_47 - .L_46)
	.align		4
.L_46:
        /*0064*/ 	.word	index@(.nv.constant0._Z20transpose_one_to_onemPfS_)
        /*0068*/ 	.short	0x0380
        /*006a*/ 	.short	0x0018


	//----- nvinfo : EIATTR_SW_WAR
	.align		4
.L_47:
        /*006c*/ 	.byte	0x04, 0x36
        /*006e*/ 	.short	(.L_49 - .L_48)
.L_48:
        /*0070*/ 	.word	0x00000008
.L_49:


//--------------------- .nv.callgraph             --------------------------
	.section	.nv.callgraph,"",@"SHT_CUDA_CALLGRAPH"
	.align	4
	.sectionentsize	8
	.align		4
        /*0000*/ 	.word	0x00000000
	.align		4
        /*0004*/ 	.word	0xffffffff
	.align		4
        /*0008*/ 	.word	0x00000000
	.align		4
        /*000c*/ 	.word	0xfffffffe
	.align		4
        /*0010*/ 	.word	0x00000000
	.align		4
        /*0014*/ 	.word	0xfffffffd
	.align		4
        /*0018*/ 	.word	0x00000000
	.align		4
        /*001c*/ 	.word	0xfffffffc


//--------------------- .text._Z19transpose_optimizedmiPfS_ --------------------------
	.section	.text._Z19transpose_optimizedmiPfS_,"ax",@progbits
	.align	128
        .global         _Z19transpose_optimizedmiPfS_
        .type           _Z19transpose_optimizedmiPfS_,@function
        .size           _Z19transpose_optimizedmiPfS_,(.L_x_11 - _Z19transpose_optimizedmiPfS_)
        .other          _Z19transpose_optimizedmiPfS_,@"STO_CUDA_ENTRY STV_DEFAULT"
_Z19transpose_optimizedmiPfS_:
.text._Z19transpose_optimizedmiPfS_:
[----:B------:R-:W-:Y:S01]  /*0000*/  LDC R1, c[0x0][0x37c] ;  /* 0x0000df00ff017b82 */ /* 0x000fe20000000800 */
[----:B------:R-:W0:Y:S07]  /*0010*/  S2R R0, SR_TID.X ;  /* 0x0000000000007919 */ /* 0x000e2e0000002100 */
[----:B------:R-:W1:Y:S01]  /*0020*/  S2UR UR4, SR_CTAID.X ;  /* 0x00000000000479c3 */ /* 0x000e620000002500 */
[----:B------:R-:W0:Y:S01]  /*0030*/  LDCU UR5, c[0x0][0x388] ;  /* 0x00007100ff0577ac */ /* 0x000e220008000800 */
[----:B------:R-:W-:Y:S01]  /*0040*/  BSSY.RECONVERGENT B0, `(.L_x_0) ;  /* 0x0000020000007945 */ /* 0x000fe20003800200 */
[----:B------:R-:W2:Y:S05]  /*0050*/  LDCU.64 UR8, c[0x0][0x358] ;  /* 0x00006b00ff0877ac */ /* 0x000eaa0008000a00 */
[----:B------:R-:W1:Y:S01]  /*0060*/  LDC R3, c[0x0][0x360] ;  /* 0x0000d800ff037b82 */ /* 0x000e620000000800 */
[----:B------:R-:W3:Y:S01]  /*0070*/  LDCU.64 UR6, c[0x0][0x390] ;  /* 0x00007200ff0677ac */ /* 0x000ee20008000a00 */
[----:B0-----:R-:W-:-:S04]  /*0080*/  IMAD R0, R0, UR5, RZ ;  /* 0x0000000500007c24 */ /* 0x001fc8000f8e02ff */
[----:B-1----:R-:W-:-:S04]  /*0090*/  IMAD R4, R3, UR4, R0 ;  /* 0x0000000403047c24 */ /* 0x002fc8000f8e0200 */
[----:B------:R-:W-:-:S05]  /*00a0*/  VIADD R5, R4, UR5 ;  /* 0x0000000504057c36 */ /* 0x000fca0008000000 */
[----:B------:R-:W-:-:S13]  /*00b0*/  ISETP.GE.U32.AND P0, PT, R4, R5, PT ;  /* 0x000000050400720c */ /* 0x000fda0003f06070 */
[----:B--23--:R-:W-:Y:S05]  /*00c0*/  @P0 BRA `(.L_x_1) ;  /* 0x00000000005c0947 */ /* 0x00cfea0003800000 */
[----:B------:R-:W0:Y:S01]  /*00d0*/  LDC.64 R12, c[0x0][0x380] ;  /* 0x0000e000ff0c7b82 */ /* 0x000e220000000a00 */
[----:B------:R-:W1:Y:S01]  /*00e0*/  S2R R7, SR_CgaCtaId ;  /* 0x0000000000077919 */ /* 0x000e620000008800 */
[----:B------:R-:W-:Y:S01]  /*00f0*/  MOV R6, 0x400 ;  /* 0x0000040000067802 */ /* 0x000fe20000000f00 */
[----:B------:R-:W-:Y:S01]  /*0100*/  IMAD.MOV.U32 R9, RZ, RZ, R4 ;  /* 0x000000ffff097224 */ /* 0x000fe200078e0004 */
[----:B------:R-:W-:Y:S01]  /*0110*/  MOV R11, R0 ;  /* 0x00000000000b7202 */ /* 0x000fe20000000f00 */
[----:B0-----:R-:W-:-:S04]  /*0120*/  IMAD R2, R13, R12, RZ ;  /* 0x0000000c0d027224 */ /* 0x001fc800078e02ff */
[C---:B------:R-:W-:Y:S02]  /*0130*/  IMAD R13, R12.reuse, R13, R2 ;  /* 0x0000000d0c0d7224 */ /* 0x040fe400078e0202 */
[----:B------:R-:W-:Y:S01]  /*0140*/  IMAD.WIDE.U32 R2, R12, R12, RZ ;  /* 0x0000000c0c027225 */ /* 0x000fe200078e00ff */
[----:B-1----:R-:W-:-:S03]  /*0150*/  LEA R8, R7, R6, 0x18 ;  /* 0x0000000607087211 */ /* 0x002fc600078ec0ff */
[----:B------:R-:W-:-:S07]  /*0160*/  IMAD.IADD R10, R3, 0x1, R13 ;  /* 0x00000001030a7824 */ /* 0x000fce00078e020d */
.L_x_2:
[----:B------:R-:W-:Y:S02]  /*0170*/  ISETP.GT.U32.AND P0, PT, R2, R9, PT ;  /* 0x000000090200720c */ /* 0x000fe40003f04070 */
[----:B------:R-:W-:-:S04]  /*0180*/  SHF.R.S32.HI R7, RZ, 0x1f, R9 ;  /* 0x0000001fff077819 */ /* 0x000fc80000011409 */
[----:B------:R-:W-:-:S13]  /*0190*/  ISETP.GT.U32.AND.EX P0, PT, R10, R7, PT, P0 ;  /* 0x000000070a00720c */ /* 0x000fda0003f04100 */
[----:B0-----:R-:W-:Y:S05]  /*01a0*/  @!P0 BRA `(.L_x_1) ;  /* 0x0000000000248947 */ /* 0x001fea0003800000 */
[----:B------:R-:W-:-:S04]  /*01b0*/  LEA R6, P0, R9, UR6, 0x2 ;  /* 0x0000000609067c11 */ /* 0x000fc8000f8010ff */
[----:B------:R-:W-:-:S05]  /*01c0*/  LEA.HI.X R7, R9, UR7, R7, 0x2, P0 ;  /* 0x0000000709077c11 */ /* 0x000fca00080f1407 */
[----:B------:R-:W2:Y:S01]  /*01d0*/  LDG.E R6, desc[UR8][R6.64] ;  /* 0x0000000806067981 */ /* 0x000ea2000c1e1900 */
[----:B------:R-:W-:Y:S01]  /*01e0*/  IMAD R13, R11, 0x4, R8 ;  /* 0x000000040b0d7824 */ /* 0x000fe200078e0208 */
[----:B------:R-:W-:Y:S01]  /*01f0*/  IADD3 R9, PT, PT, R9, 0x1, RZ ;  /* 0x0000000109097810 */ /* 0x000fe20007ffe0ff */
[----:B------:R-:W-:-:S03]  /*0200*/  VIADD R11, R11, 0x1 ;  /* 0x000000010b0b7836 */ /* 0x000fc60000000000 */
[----:B------:R-:W-:Y:S01]  /*0210*/  ISETP.NE.AND P0, PT, R9, R5, PT ;  /* 0x000000050900720c */ /* 0x000fe20003f05270 */
[----:B--2---:R0:W-:-:S12]  /*0220*/  STS [R13], R6 ;  /* 0x000000060d007388 */ /* 0x0041d80000000800 */
[----:B------:R-:W-:Y:S05]  /*0230*/  @P0 BRA `(.L_x_2) ;  /* 0xfffffffc00cc0947 */ /* 0x000fea000383ffff */
.L_x_1:
[----:B------:R-:W-:Y:S05]  /*0240*/  BSYNC.RECONVERGENT B0 ;  /* 0x0000000000007941 */ /* 0x000fea0003800200 */
.L_x_0:
[----:B------:R-:W-:Y:S01]  /*0250*/  BAR.SYNC.DEFER_BLOCKING 0x0 ;  /* 0x0000000000007b1d */ /* 0x000fe20000010000 */
[----:B------:R-:W-:-:S13]  /*0260*/  ISETP.GE.U32.AND P0, PT, R4, R5, PT ;  /* 0x000000050400720c */ /* 0x000fda0003f06070 */
[----:B------:R-:W-:Y:S05]  /*0270*/  @P0 EXIT ;  /* 0x000000000000094d */ /* 0x000fea0003800000 */
[----:B------:R-:W1:Y:S01]  /*0280*/  LDCU.64 UR4, c[0x0][0x380] ;  /* 0x00007000ff0477ac */ /* 0x000e620008000a00 */
[----:B------:R-:W2:Y:S01]  /*0290*/  S2UR UR7, SR_CgaCtaId ;  /* 0x00000000000779c3 */ /* 0x000ea20000008800 */
[----:B------:R-:W3:Y:S01]  /*02a0*/  LDCU UR16, c[0x0][0x384] ;  /* 0x00007080ff1077ac */ /* 0x000ee20008000800 */
[----:B------:R-:W4:Y:S01]  /*02b0*/  LDCU UR17, c[0x0][0x380] ;  /* 0x00007000ff1177ac */ /* 0x000f220008000800 */
[----:B------:R-:W0:Y:S01]  /*02c0*/  LDCU.64 UR18, c[0x0][0x380] ;  /* 0x00007000ff1277ac */ /* 0x000e220008000a00 */
[----:B------:R-:W0:Y:S01]  /*02d0*/  LDCU.64 UR10, c[0x0][0x398] ;  /* 0x00007300ff0a77ac */ /* 0x000e220008000a00 */
[----:B-1----:R-:W-:Y:S02]  /*02e0*/  UIMAD UR6, UR5, UR4, URZ ;  /* 0x00000004050672a4 */ /* 0x002fe4000f8e02ff */
[----:B------:R-:W-:Y:S02]  /*02f0*/  UIMAD.WIDE.U32 UR14, UR4, UR4, URZ ;  /* 0x00000004040e72a5 */ /* 0x000fe4000f8e00ff */
[----:B------:R-:W-:-:S03]  /*0300*/  UIMAD UR6, UR4, UR5, UR6 ;  /* 0x00000005040672a4 */ /* 0x000fc6000f8e0206 */
[----:B------:R-:W-:Y:S01]  /*0310*/  UMOV UR4, 0x400 ;  /* 0x0000040000047882 */ /* 0x000fe20000000000 */
[----:B------:R-:W-:Y:S02]  /*0320*/  UIADD3 UR6, UPT, UPT, UR15, UR6, URZ ;  /* 0x000000060f067290 */ /* 0x000fe4000fffe0ff */
[----:B0-234-:R-:W-:-:S12]  /*0330*/  ULEA UR4, UR7, UR4, 0x18 ;  /* 0x0000000407047291 */ /* 0x01dfd8000f8ec0ff */
.L_x_6:
[----:B0-----:R-:W-:Y:S01]  /*0340*/  IMAD.U32 R2, RZ, RZ, UR6 ;  /* 0x00000006ff027e24 */ /* 0x001fe2000f8e00ff */
[----:B------:R-:W-:Y:S02]  /*0350*/  ISETP.LT.U32.AND P0, PT, R4, UR14, PT ;  /* 0x0000000e04007c0c */ /* 0x000fe4000bf01070 */
[----:B------:R-:W-:-:S04]  /*0360*/  SHF.R.S32.HI R7, RZ, 0x1f, R4 ;  /* 0x0000001fff077819 */ /* 0x000fc80000011404 */
[----:B------:R-:W-:-:S13]  /*0370*/  ISETP.GT.U32.AND.EX P0, PT, R2, R7, PT, P0 ;  /* 0x000000070200720c */ /* 0x000fda0003f04100 */
[----:B------:R-:W-:Y:S05]  /*0380*/  @!P0 EXIT ;  /* 0x000000000000894d */ /* 0x000fea0003800000 */
[----:B------:R-:W-:Y:S01]  /*0390*/  LEA R6, R0, UR4, 0x2 ;  /* 0x0000000400067c11 */ /* 0x000fe2000f8e10ff */
[----:B------:R-:W-:Y:S01]  /*03a0*/  BSSY.RECONVERGENT B0, `(.L_x_3) ;  /* 0x000002d000007945 */ /* 0x000fe20003800200 */
[----:B------:R-:W-:-:S04]  /*03b0*/  MOV R2, UR16 ;  /* 0x0000001000027c02 */ /* 0x000fc80008000f00 */
[----:B------:R-:W0:Y:S01]  /*03c0*/  LDS R6, [R6] ;  /* 0x0000000006067984 */ /* 0x000e220000000800 */
[----:B------:R-:W-:-:S04]  /*03d0*/  LOP3.LUT R3, R7, R2, RZ, 0xfc, !PT ;  /* 0x0000000207037212 */ /* 0x000fc800078efcff */
[----:B------:R-:W-:-:S13]  /*03e0*/  ISETP.NE.U32.AND P0, PT, R3, RZ, PT ;  /* 0x000000ff0300720c */ /* 0x000fda0003f05070 */
[----:B------:R-:W-:Y:S05]  /*03f0*/  @P0 BRA `(.L_x_4) ;  /* 0x0000000000600947 */ /* 0x000fea0003800000 */
[----:B------:R-:W-:Y:S02]  /*0400*/  IMAD.U32 R3, RZ, RZ, UR17 ;  /* 0x00000011ff037e24 */ /* 0x000fe4000f8e00ff */
[----:B------:R-:W-:Y:S02]  /*0410*/  IMAD.MOV.U32 R12, RZ, RZ, RZ ;  /* 0x000000ffff0c7224 */ /* 0x000fe400078e00ff */
[----:B------:R-:W1:Y:S01]  /*0420*/  I2F.U32.RP R7, R3 ;  /* 0x0000000300077306 */ /* 0x000e620000209000 */
[----:B------:R-:W-:-:S07]  /*0430*/  ISETP.NE.U32.AND P2, PT, R3, RZ, PT ;  /* 0x000000ff0300720c */ /* 0x000fce0003f45070 */
[----:B-1----:R-:W1:Y:S02]  /*0440*/  MUFU.RCP R7, R7 ;  /* 0x0000000700077308 */ /* 0x002e640000001000 */
[----:B-1----:R-:W-:-:S06]  /*0450*/  VIADD R8, R7, 0xffffffe ;  /* 0x0ffffffe07087836 */ /* 0x002fcc0000000000 */
[----:B------:R1:W2:Y:S02]  /*0460*/  F2I.FTZ.U32.TRUNC.NTZ R9, R8 ;  /* 0x0000000800097305 */ /* 0x0002a4000021f000 */
[----:B-1----:R-:W-:Y:S02]  /*0470*/  IMAD.MOV.U32 R8, RZ, RZ, RZ ;  /* 0x000000ffff087224 */ /* 0x002fe400078e00ff */
[----:B--2---:R-:W-:-:S05]  /*0480*/  IMAD R10, R9, R3, RZ ;  /* 0x00000003090a7224 */ /* 0x004fca00078e02ff */
[----:B------:R-:W-:-:S05]  /*0490*/  IADD3 R11, PT, PT, -R10, RZ, RZ ;  /* 0x000000ff0a0b7210 */ /* 0x000fca0007ffe1ff */
[----:B------:R-:W-:-:S06]  /*04a0*/  IMAD.HI.U32 R9, R9, R11, R8 ;  /* 0x0000000b09097227 */ /* 0x000fcc00078e0008 */
[----:B------:R-:W-:-:S04]  /*04b0*/  IMAD.HI.U32 R8, R9, R4, RZ ;  /* 0x0000000409087227 */ /* 0x000fc800078e00ff */
[----:B------:R-:W-:Y:S02]  /*04c0*/  IMAD.MOV R10, RZ, RZ, -R8 ;  /* 0x000000ffff0a7224 */ /* 0x000fe400078e0a08 */
[----:B------:R-:W-:Y:S02]  /*04d0*/  IMAD.MOV.U32 R9, RZ, RZ, RZ ;  /* 0x000000ffff097224 */ /* 0x000fe400078e00ff */
[----:B------:R-:W-:-:S05]  /*04e0*/  IMAD R10, R3, R10, R4 ;  /* 0x0000000a030a7224 */ /* 0x000fca00078e0204 */
[----:B------:R-:W-:-:S13]  /*04f0*/  ISETP.GE.U32.AND P0, PT, R10, R3, PT ;  /* 0x000000030a00720c */ /* 0x000fda0003f06070 */
[----:B------:R-:W-:Y:S01]  /*0500*/  @P0 IADD3 R10, PT, PT, R10, -R3, RZ ;  /* 0x800000030a0a0210 */ /* 0x000fe20007ffe0ff */
[----:B------:R-:W-:-:S03]  /*0510*/  @P0 VIADD R8, R8, 0x1 ;  /* 0x0000000108080836 */ /* 0x000fc60000000000 */
[----:B------:R-:W-:-:S13]  /*0520*/  ISETP.GE.U32.AND P1, PT, R10, R3, PT ;  /* 0x000000030a00720c */ /* 0x000fda0003f26070 */
[----:B------:R-:W-:Y:S01]  /*0530*/  @P1 VIADD R8, R8, 0x1 ;  /* 0x0000000108081836 */ /* 0x000fe20000000000 */
[----:B------:R-:W-:-:S04]  /*0540*/  @!P2 LOP3.LUT R8, RZ, R3, RZ, 0x33, !PT ;  /* 0x00000003ff08a212 */ /* 0x000fc800078e33ff */
[----:B------:R-:W-:-:S05]  /*0550*/  IADD3 R7, PT, PT, -R8, RZ, RZ ;  /* 0x000000ff08077210 */ /* 0x000fca0007ffe1ff */
[----:B------:R-:W-:Y:S01]  /*0560*/  IMAD R7, R3, R7, R4 ;  /* 0x0000000703077224 */ /* 0x000fe200078e0204 */
[----:B------:R-:W-:Y:S06]  /*0570*/  BRA `(.L_x_5) ;  /* 0x00000000003c7947 */ /* 0x000fec0003800000 */
.L_x_4:
[----:B------:R-:W-:-:S07]  /*0580*/  MOV R8, 0x5a0 ;  /* 0x000005a000087802 */ /* 0x000fce0000000f00 */
[----:B0-----:R-:W-:Y:S05]  /*0590*/  CALL.REL.NOINC `($__internal_0_$__cuda_sm20_div_u64) ;  /* 0x0000000000687944 */ /* 0x001fea0003c00000 */
[----:B------:R-:W-:Y:S01]  /*05a0*/  IADD3 R12, P0, PT, RZ, -R10, RZ ;  /* 0x8000000aff0c7210 */ /* 0x000fe20007f1e0ff */
[----:B------:R-:W-:Y:S01]  /*05b0*/  IMAD.MOV.U32 R9, RZ, RZ, R7 ;  /* 0x000000ffff097224 */ /* 0x000fe200078e0007 */
[----:B------:R-:W-:Y:S01]  /*05c0*/  MOV R3, UR18 ;  /* 0x0000001200037c02 */ /* 0x000fe20008000f00 */
[----:B------:R-:W-:Y:S02]  /*05d0*/  IMAD.U32 R2, RZ, RZ, UR19 ;  /* 0x00000013ff027e24 */ /* 0x000fe4000f8e00ff */
[----:B------:R-:W-:-:S04]  /*05e0*/  IMAD.X R8, RZ, RZ, ~R11, P0 ;  /* 0x000000ffff087224 */ /* 0x000fc800000e0e0b */
[----:B------:R-:W-:Y:S01]  /*05f0*/  IMAD R13, R8, R3, RZ ;  /* 0x00000003080d7224 */ /* 0x000fe200078e02ff */
[----:B------:R-:W-:-:S03]  /*0600*/  MOV R8, R4 ;  /* 0x0000000400087202 */ /* 0x000fc60000000f00 */
[C---:B------:R-:W-:Y:S02]  /*0610*/  IMAD R13, R12.reuse, R2, R13 ;  /* 0x000000020c0d7224 */ /* 0x040fe400078e020d */
[----:B------:R-:W-:-:S04]  /*0620*/  IMAD.WIDE.U32 R8, R12, R3, R8 ;  /* 0x000000030c087225 */ /* 0x000fc800078e0008 */
[----:B------:R-:W-:Y:S01]  /*0630*/  IMAD.IADD R12, R9, 0x1, R13 ;  /* 0x00000001090c7824 */ /* 0x000fe200078e020d */
[----:B------:R-:W-:Y:S01]  /*0640*/  MOV R7, R8 ;  /* 0x0000000800077202 */ /* 0x000fe20000000f00 */
[----:B------:R-:W-:Y:S01]  /*0650*/  IMAD.MOV.U32 R9, RZ, RZ, R11 ;  /* 0x000000ffff097224 */ /* 0x000fe200078e000b */
[----:B------:R-:W-:-:S07]  /*0660*/  MOV R8, R10 ;  /* 0x0000000a00087202 */ /* 0x000fce0000000f00 */
.L_x_5:
[----:B------:R-:W-:Y:S05]  /*0670*/  BSYNC.RECONVERGENT B0 ;  /* 0x0000000000007941 */ /* 0x000fea0003800200 */
.L_x_3:
[-C--:B------:R-:W-:Y:S01]  /*0680*/  IMAD R12, R12, R3.reuse, RZ ;  /* 0x000000030c0c7224 */ /* 0x080fe200078e02ff */
[----:B------:R-:W-:Y:S01]  /*0690*/  IADD3 R0, PT, PT, R0, 0x1, RZ ;  /* 0x0000000100007810 */ /* 0x000fe20007ffe0ff */
[----:B------:R-:W-:-:S04]  /*06a0*/  IMAD.WIDE.U32 R8, R7, R3, R8 ;  /* 0x0000000307087225 */ /* 0x000fc800078e0008 */
[----:B------:R-:W-:Y:S01]  /*06b0*/  IMAD R3, R7, R2, R12 ;  /* 0x0000000207037224 */ /* 0x000fe200078e020c */
[----:B------:R-:W-:Y:S01]  /*06c0*/  LEA R2, P0, R8, UR10, 0x2 ;  /* 0x0000000a08027c11 */ /* 0x000fe2000f8010ff */
[----:B------:R-:W-:-:S03]  /*06d0*/  VIADD R4, R4, 0x1 ;  /* 0x0000000104047836 */ /* 0x000fc60000000000 */
[----:B------:R-:W-:-:S04]  /*06e0*/  IADD3 R3, PT, PT, R9, R3, RZ ;  /* 0x0000000309037210 */ /* 0x000fc80007ffe0ff */
[----:B------:R-:W-:Y:S02]  /*06f0*/  LEA.HI.X R3, R8, UR11, R3, 0x2, P0 ;  /* 0x0000000b08037c11 */ /* 0x000fe400080f1403 */
[----:B------:R-:W-:-:S03]  /*0700*/  ISETP.NE.AND P0, PT, R4, R5, PT ;  /* 0x000000050400720c */ /* 0x000fc60003f05270 */
[----:B0-----:R0:W-:Y:S10]  /*0710*/  STG.E desc[UR8][R2.64], R6 ;  /* 0x0000000602007986 */ /* 0x0011f4000c101908 */
[----:B------:R-:W-:Y:S05]  /*0720*/  @P0 BRA `(.L_x_6) ;  /* 0xfffffffc00040947 */ /* 0x000fea000383ffff */
[----:B------:R-:W-:Y:S05]  /*0730*/  EXIT ;  /* 0x000000000000794d */ /* 0x000fea0003800000 */
        .weak           $__internal_0_$__cuda_sm20_div_u64
        .type           $__internal_0_$__cuda_sm20_div_u64,@function
        .size           $__internal_0_$__cuda_sm20_div_u64,(.L_x_11 - $__internal_0_$__cuda_sm20_div_u64)
$__internal_0_$__cuda_sm20_div_u64:
[----:B------:R-:W0:Y:S01]  /*0740*/  LDCU.64 UR12, c[0x0][0x380] ;  /* 0x00007000ff0c77ac */ /* 0x000e220008000a00 */
[----:B------:R-:W1:Y:S01]  /*0750*/  LDC.64 R2, c[0x0][0x380] ;  /* 0x0000e000ff027b82 */ /* 0x000e620000000a00 */
[----:B0-----:R-:W0:Y:S08]  /*0760*/  I2F.U64.RP R9, UR12 ;  /* 0x0000000c00097d12 */ /* 0x001e300008309000 */
[----:B0-----:R-:W0:Y:S02]  /*0770*/  MUFU.RCP R9, R9 ;  /* 0x0000000900097308 */ /* 0x001e240000001000 */
[----:B0-----:R-:W-:-:S06]  /*0780*/  VIADD R10, R9, 0x1ffffffe ;  /* 0x1ffffffe090a7836 */ /* 0x001fcc0000000000 */
[----:B------:R-:W1:Y:S02]  /*0790*/  F2I.U64.TRUNC R10, R10 ;  /* 0x0000000a000a7311 */ /* 0x000e64000020d800 */
[----:B-1----:R-:W-:-:S04]  /*07a0*/  IMAD.WIDE.U32 R12, R10, R2, RZ ;  /* 0x000000020a0c7225 */ /* 0x002fc800078e00ff */
[----:B------:R-:W-:Y:S01]  /*07b0*/  IMAD R13, R10, R3, R13 ;  /* 0x000000030a0d7224 */ /* 0x000fe200078e020d */
[----:B------:R-:W-:-:S03]  /*07c0*/  IADD3 R15, P0, PT, RZ, -R12, RZ ;  /* 0x8000000cff0f7210 */ /* 0x000fc60007f1e0ff */
[----:B------:R-:W-:Y:S02]  /*07d0*/  IMAD R13, R11, R2, R13 ;  /* 0x000000020b0d7224 */ /* 0x000fe400078e020d */
[----:B------:R-:W-:-:S03]  /*07e0*/  IMAD.HI.U32 R12, R10, R15, RZ ;  /* 0x0000000f0a0c7227 */ /* 0x000fc600078e00ff */
[----:B------:R-:W-:Y:S01]  /*07f0*/  IADD3.X R17, PT, PT, RZ, ~R13, RZ, P0, !PT ;  /* 0x8000000dff117210 */ /* 0x000fe200007fe4ff */
[----:B------:R-:W-:-:S04]  /*0800*/  IMAD.MOV.U32 R13, RZ, RZ, R10 ;  /* 0x000000ffff0d7224 */ /* 0x000fc800078e000a */
[----:B------:R-:W-:-:S04]  /*0810*/  IMAD.WIDE.U32 R12, P0, R10, R17, R12 ;  /* 0x000000110a0c7225 */ /* 0x000fc8000780000c */
[C---:B------:R-:W-:Y:S02]  /*0820*/  IMAD R19, R11.reuse, R17, RZ ;  /* 0x000000110b137224 */ /* 0x040fe400078e02ff */
[----:B------:R-:W-:-:S04]  /*0830*/  IMAD.HI.U32 R12, P1, R11, R15, R12 ;  /* 0x0000000f0b0c7227 */ /* 0x000fc8000782000c */
[----:B------:R-:W-:Y:S01]  /*0840*/  IMAD.HI.U32 R9, R11, R17, RZ ;  /* 0x000000110b097227 */ /* 0x000fe200078e00ff */
[----:B------:R-:W-:-:S04]  /*0850*/  IADD3 R13, P2, PT, R19, R12, RZ ;  /* 0x0000000c130d7210 */ /* 0x000fc80007f5e0ff */
[----:B------:R-:W-:Y:S01]  /*0860*/  IADD3.X R9, PT, PT, R9, R11, RZ, P0, !PT ;  /* 0x0000000b09097210 */ /* 0x000fe200007fe4ff */
[----:B------:R-:W-:-:S03]  /*0870*/  IMAD.WIDE.U32 R10, R13, R2, RZ ;  /* 0x000000020d0a7225 */ /* 0x000fc600078e00ff */
[----:B------:R-:W-:Y:S01]  /*0880*/  IADD3.X R9, PT, PT, RZ, RZ, R9, P2, P1 ;  /* 0x000000ffff097210 */ /* 0x000fe200017e2409 */
[----:B------:R-:W-:Y:S01]  /*0890*/  IMAD R11, R13, R3, R11 ;  /* 0x000000030d0b7224 */ /* 0x000fe200078e020b */
[----:B------:R-:W-:-:S03]  /*08a0*/  IADD3 R15, P0, PT, RZ, -R10, RZ ;  /* 0x8000000aff0f7210 */ /* 0x000fc60007f1e0ff */
[----:B------:R-:W-:Y:S02]  /*08b0*/  IMAD R11, R9, R2, R11 ;  /* 0x00000002090b7224 */ /* 0x000fe400078e020b */
[----:B------:R-:W-:-:S04]  /*08c0*/  IMAD.HI.U32 R12, R13, R15, RZ ;  /* 0x0000000f0d0c7227 */ /* 0x000fc800078e00ff */
[----:B------:R-:W-:Y:S02]  /*08d0*/  IMAD.X R10, RZ, RZ, ~R11, P0 ;  /* 0x000000ffff0a7224 */ /* 0x000fe400000e0e0b */
[----:B------:R-:W-:Y:S02]  /*08e0*/  IMAD.MOV.U32 R11, RZ, RZ, RZ ;  /* 0x000000ffff0b7224 */ /* 0x000fe400078e00ff */
[----:B------:R-:W-:-:S04]  /*08f0*/  IMAD.WIDE.U32 R12, P0, R13, R10, R12 ;  /* 0x0000000a0d0c7225 */ /* 0x000fc8000780000c */
[C---:B------:R-:W-:Y:S02]  /*0900*/  IMAD R14, R9.reuse, R10, RZ ;  /* 0x0000000a090e7224 */ /* 0x040fe400078e02ff */
[----:B------:R-:W-:-:S04]  /*0910*/  IMAD.HI.U32 R13, P1, R9, R15, R12 ;  /* 0x0000000f090d7227 */ /* 0x000fc8000782000c */
[----:B------:R-:W-:Y:S01]  /*0920*/  IMAD.HI.U32 R10, R9, R10, RZ ;  /* 0x0000000a090a7227 */ /* 0x000fe200078e00ff */
[----:B------:R-:W-:-:S04]  /*0930*/  IADD3 R13, P2, PT, R14, R13, RZ ;  /* 0x0000000d0e0d7210 */ /* 0x000fc80007f5e0ff */
[----:B------:R-:W-:Y:S01]  /*0940*/  IADD3.X R9, PT, PT, R10, R9, RZ, P0, !PT ;  /* 0x000000090a097210 */ /* 0x000fe200007fe4ff */
[----:B------:R-:W-:-:S03]  /*0950*/  IMAD.HI.U32 R10, R13, R4, RZ ;  /* 0x000000040d0a7227 */ /* 0x000fc600078e00ff */
[----:B------:R-:W-:Y:S01]  /*0960*/  IADD3.X R9, PT, PT, RZ, RZ, R9, P2, P1 ;  /* 0x000000ffff097210 */ /* 0x000fe200017e2409 */
[----:B------:R-:W-:-:S04]  /*0970*/  IMAD.WIDE.U32 R10, R13, R7, R10 ;  /* 0x000000070d0a7225 */ /* 0x000fc800078e000a */
[C---:B------:R-:W-:Y:S02]  /*0980*/  IMAD R13, R9.reuse, R7, RZ ;  /* 0x00000007090d7224 */ /* 0x040fe400078e02ff */
[----:B------:R-:W-:-:S04]  /*0990*/  IMAD.HI.U32 R10, P0, R9, R4, R10 ;  /* 0x00000004090a7227 */ /* 0x000fc8000780000a */
[----:B------:R-:W-:Y:S01]  /*09a0*/  IMAD.HI.U32 R9, R9, R7, RZ ;  /* 0x0000000709097227 */ /* 0x000fe200078e00ff */
[----:B------:R-:W-:-:S04]  /*09b0*/  IADD3 R13, P1, PT, R13, R10, RZ ;  /* 0x0000000a0d0d7210 */ /* 0x000fc80007f3e0ff */
[----:B------:R-:W-:Y:S01]  /*09c0*/  IADD3.X R9, PT, PT, R9, RZ, RZ, P0, !PT ;  /* 0x000000ff09097210 */ /* 0x000fe200007fe4ff */
[----:B------:R-:W-:-:S04]  /*09d0*/  IMAD.WIDE.U32 R10, R13, R2, RZ ;  /* 0x000000020d0a7225 */ /* 0x000fc800078e00ff */
[----:B------:R-:W-:Y:S01]  /*09e0*/  IMAD.X R9, RZ, RZ, R9, P1 ;  /* 0x000000ffff097224 */ /* 0x000fe200008e0609 */
[----:B------:R-:W-:Y:S01]  /*09f0*/  IADD3 R15, P1, PT, -R10, R4, RZ ;  /* 0x000000040a0f7210 */ /* 0x000fe20007f3e1ff */
[----:B------:R-:W-:-:S03]  /*0a00*/  IMAD R11, R13, R3, R11 ;  /* 0x000000030d0b7224 */ /* 0x000fc600078e020b */
[-C--:B------:R-:W-:Y:S01]  /*0a10*/  ISETP.GE.U32.AND P0, PT, R15, R2.reuse, PT ;  /* 0x000000020f00720c */ /* 0x080fe20003f06070 */
[-C--:B------:R-:W-:Y:S01]  /*0a20*/  IMAD R10, R9, R2.reuse, R11 ;  /* 0x00000002090a7224 */ /* 0x080fe200078e020b */
[----:B------:R-:W-:-:S04]  /*0a30*/  IADD3 R11, P2, PT, R15, -R2, RZ ;  /* 0x800000020f0b7210 */ /* 0x000fc80007f5e0ff */
[----:B------:R-:W-:Y:S02]  /*0a40*/  IADD3.X R16, PT, PT, ~R10, R7, RZ, P1, !PT ;  /* 0x000000070a107210 */ /* 0x000fe40000ffe5ff */
[----:B------:R-:W-:Y:S02]  /*0a50*/  IADD3 R10, P1, PT, R13, 0x1, RZ ;  /* 0x000000010d0a7810 */ /* 0x000fe40007f3e0ff */
[C---:B------:R-:W-:Y:S01]  /*0a60*/  ISETP.GE.U32.AND.EX P0, PT, R16.reuse, R3, PT, P0 ;  /* 0x000000031000720c */ /* 0x040fe20003f06100 */
[----:B------:R-:W-:Y:S01]  /*0a70*/  IMAD.X R14, R16, 0x1, ~R3, P2 ;  /* 0x00000001100e7824 */ /* 0x000fe200010e0e03 */
[----:B------:R-:W-:Y:S02]  /*0a80*/  IADD3.X R12, PT, PT, RZ, R9, RZ, P1, !PT ;  /* 0x00000009ff0c7210 */ /* 0x000fe40000ffe4ff */
[----:B------:R-:W-:Y:S02]  /*0a90*/  SEL R13, R10, R13, P0 ;  /* 0x0000000d0a0d7207 */ /* 0x000fe40000000000 */
[----:B------:R-:W-:-:S02]  /*0aa0*/  SEL R11, R11, R15, P0 ;  /* 0x0000000f0b0b7207 */ /* 0x000fc40000000000 */
[----:B------:R-:W-:Y:S01]  /*0ab0*/  SEL R12, R12, R9, P0 ;  /* 0x000000090c0c7207 */ /* 0x000fe20000000000 */
[----:B------:R-:W-:Y:S01]  /*0ac0*/  HFMA2 R9, -RZ, RZ, 0, 0 ;  /* 0x00000000ff097431 */ /* 0x000fe200000001ff */
[----:B------:R-:W-:Y:S02]  /*0ad0*/  IADD3 R10, P2, PT, R13, 0x1, RZ ;  /* 0x000000010d0a7810 */ /* 0x000fe40007f5e0ff */
[----:B------:R-:W-:Y:S02]  /*0ae0*/  SEL R14, R14, R16, P0 ;  /* 0x000000100e0e7207 */ /* 0x000fe40000000000 */
[----:B------:R-:W-:Y:S01]  /*0af0*/  ISETP.GE.U32.AND P0, PT, R11, R2, PT ;  /* 0x000000020b00720c */ /* 0x000fe20003f06070 */
[----:B------:R-:W-:Y:S01]  /*0b00*/  IMAD.X R11, RZ, RZ, R12, P2 ;  /* 0x000000ffff0b7224 */ /* 0x000fe200010e060c */
[----:B------:R-:W-:Y:S02]  /*0b10*/  ISETP.NE.U32.AND P1, PT, R2, RZ, PT ;  /* 0x000000ff0200720c */ /* 0x000fe40003f25070 */
[----:B------:R-:W-:-:S02]  /*0b20*/  ISETP.GE.U32.AND.EX P0, PT, R14, R3, PT, P0 ;  /* 0x000000030e00720c */ /* 0x000fc40003f06100 */
[----:B------:R-:W-:Y:S02]  /*0b30*/  ISETP.NE.AND.EX P1, PT, R3, RZ, PT, P1 ;  /* 0x000000ff0300720c */ /* 0x000fe40003f25310 */
[----:B------:R-:W-:Y:S02]  /*0b40*/  SEL R10, R10, R13, P0 ;  /* 0x0000000d0a0a7207 */ /* 0x000fe40000000000 */
[----:B------:R-:W-:Y:S02]  /*0b50*/  SEL R11, R11, R12, P0 ;  /* 0x0000000c0b0b7207 */ /* 0x000fe40000000000 */
[----:B------:R-:W-:Y:S02]  /*0b60*/  SEL R10, R10, 0xffffffff, P1 ;  /* 0xffffffff0a0a7807 */ /* 0x000fe40000800000 */
[----:B------:R-:W-:Y:S01]  /*0b70*/  SEL R11, R11, 0xffffffff, P1 ;  /* 0xffffffff0b0b7807 */ /* 0x000fe20000800000 */
[----:B------:R-:W-:Y:S06]  /*0b80*/  RET.REL.NODEC R8 `(_Z19transpose_optimizedmiPfS_) ;  /* 0xfffffff4081c7950 */ /* 0x000fec0003c3ffff */
.L_x_7:
[----:B------:R-:W-:-:S00]  /*0b90*/  BRA `(.L_x_7) ;  /* 0xfffffffc00fc7947 */ /* 0x000fc0000383ffff */
[----:B------:R-:W-:-:S00]  /*0ba0*/  NOP ;  /* 0x0000000000007918 */ /* 0x000fc00000000000 */
        /* <DEDUP_REMOVED lines=13> */
.L_x_11:


//--------------------- .text._Z20transpose_one_to_onemPfS_ --------------------------
	.section	.text._Z20transpose_one_to_onemPfS_,"ax",@progbits
	.align	128
        .global         _Z20transpose_one_to_onemPfS_
        .type           _Z20transpose_one_to_onemPfS_,@function
        .size           _Z20transpose_one_to_onemPfS_,(.L_x_12 - _Z20transpose_one_to_onemPfS_)
        .other          _Z20transpose_one_to_onemPfS_,@"STO_CUDA_ENTRY STV_DEFAULT"
_Z20transpose_one_to_onemPfS_:
.text._Z20transpose_one_to_onemPfS_:
[----:B------:R-:W-:Y:S01]  /*0000*/  LDC R1, c[0x0][0x37c] ;  /* 0x0000df00ff017b82 */ /* 0x000fe20000000800 */
[----:B------:R-:W0:Y:S01]  /*0010*/  S2R R3, SR_TID.X ;  /* 0x0000000000037919 */ /* 0x000e220000002100 */
[----:B------:R-:W1:Y:S06]  /*0020*/  LDCU.64 UR8, c[0x0][0x380] ;  /* 0x00007000ff0877ac */ /* 0x000e6c0008000a00 */
[----:B------:R-:W0:Y:S08]  /*0030*/  S2UR UR5, SR_CTAID.X ;  /* 0x00000000000579c3 */ /* 0x000e300000002500 */
[----:B------:R-:W0:Y:S01]  /*0040*/  LDC R2, c[0x0][0x360] ;  /* 0x0000d800ff027b82 */ /* 0x000e220000000800 */
[----:B-1----:R-:W-:-:S02]  /*0050*/  UIMAD UR4, UR9, UR8, URZ ;  /* 0x00000008090472a4 */ /* 0x002fc4000f8e02ff */
[----:B------:R-:W-:Y:S02]  /*0060*/  UIMAD.WIDE.U32 UR6, UR8, UR8, URZ ;  /* 0x00000008080672a5 */ /* 0x000fe4000f8e00ff */
[----:B------:R-:W-:-:S04]  /*0070*/  UIMAD UR4, UR8, UR9, UR4 ;  /* 0x00000009080472a4 */ /* 0x000fc8000f8e0204 */
[----:B------:R-:W-:-:S06]  /*0080*/  UIADD3 UR4, UPT, UPT, UR7, UR4, URZ ;  /* 0x0000000407047290 */ /* 0x000fcc000fffe0ff */
[----:B------:R-:W-:Y:S02]  /*0090*/  IMAD.U32 R0, RZ, RZ, UR4 ;  /* 0x00000004ff007e24 */ /* 0x000fe4000f8e00ff */
[----:B0-----:R-:W-:-:S05]  /*00a0*/  IMAD R2, R2, UR5, R3 ;  /* 0x0000000502027c24 */ /* 0x001fca000f8e0203 */
[----:B------:R-:W-:-:S04]  /*00b0*/  ISETP.LT.U32.AND P0, PT, R2, UR6, PT ;  /* 0x0000000602007c0c */ /* 0x000fc8000bf01070 */
[----:B------:R-:W-:-:S13]  /*00c0*/  ISETP.GT.U32.AND.EX P0, PT, R0, RZ, PT, P0 ;  /* 0x000000ff0000720c */ /* 0x000fda0003f04100 */
[----:B------:R-:W-:Y:S05]  /*00d0*/  @!P0 EXIT ;  /* 0x000000000000894d */ /* 0x000fea0003800000 */
[----:B------:R-:W0:Y:S01]  /*00e0*/  LDCU.64 UR6, c[0x0][0x388] ;  /* 0x00007100ff0677ac */ /* 0x000e220008000a00 */
[----:B------:R-:W1:Y:S01]  /*00f0*/  LDCU.64 UR4, c[0x0][0x358] ;  /* 0x00006b00ff0477ac */ /* 0x000e620008000a00 */
[----:B0-----:R-:W-:-:S04]  /*0100*/  LEA R4, P0, R2, UR6, 0x2 ;  /* 0x0000000602047c11 */ /* 0x001fc8000f8010ff */
[----:B------:R-:W-:-:S05]  /*0110*/  LEA.HI.X R5, R2, UR7, RZ, 0x2, P0 ;  /* 0x0000000702057c11 */ /* 0x000fca00080f14ff */
[----:B-1----:R0:W5:Y:S01]  /*0120*/  LDG.E R0, desc[UR4][R4.64] ;  /* 0x0000000404007981 */ /* 0x002162000c1e1900 */
[----:B------:R-:W-:-:S09]  /*0130*/  UISETP.NE.U32.AND UP0, UPT, UR9, URZ, UPT ;  /* 0x000000ff0900728c */ /* 0x000fd2000bf05070 */
[----:B0-----:R-:W-:Y:S05]  /*0140*/  BRA.U UP0, `(.L_x_8) ;  /* 0x0000000100607547 */ /* 0x001fea000b800000 */
[----:B------:R-:W0:Y:S01]  /*0150*/  I2F.U32.RP R3, UR8 ;  /* 0x0000000800037d06 */ /* 0x000e220008209000 */
[----:B------:R-:W-:-:S07]  /*0160*/  ISETP.NE.U32.AND P2, PT, RZ, UR8, PT ;  /* 0x00000008ff007c0c */ /* 0x000fce000bf45070 */
[----:B0-----:R-:W0:Y:S02]  /*0170*/  MUFU.RCP R3, R3 ;  /* 0x0000000300037308 */ /* 0x001e240000001000 */
[----:B0-----:R-:W-:Y:S02]  /*0180*/  VIADD R4, R3, 0xffffffe ;  /* 0x0ffffffe03047836 */ /* 0x001fe40000000000 */
[----:B------:R-:W-:-:S04]  /*0190*/  IMAD.MOV.U32 R3, RZ, RZ, RZ ;  /* 0x000000ffff037224 */ /* 0x000fc800078e00ff */
[----:B------:R0:W1:Y:S02]  /*01a0*/  F2I.FTZ.U32.TRUNC.NTZ R5, R4 ;  /* 0x0000000400057305 */ /* 0x000064000021f000 */
[----:B0-----:R-:W-:Y:S01]  /*01b0*/  IMAD.MOV.U32 R4, RZ, RZ, RZ ;  /* 0x000000ffff047224 */ /* 0x001fe200078e00ff */
[----:B-1----:R-:W-:-:S05]  /*01c0*/  IADD3 R7, PT, PT, RZ, -R5, RZ ;  /* 0x80000005ff077210 */ /* 0x002fca0007ffe0ff */
[----:B------:R-:W-:-:S04]  /*01d0*/  IMAD R7, R7, UR8, RZ ;  /* 0x0000000807077c24 */ /* 0x000fc8000f8e02ff */
[----:B------:R-:W-:-:S06]  /*01e0*/  IMAD.HI.U32 R5, R5, R7, R4 ;  /* 0x0000000705057227 */ /* 0x000fcc00078e0004 */
[----:B------:R-:W-:-:S05]  /*01f0*/  IMAD.HI.U32 R5, R5, R2, RZ ;  /* 0x0000000205057227 */ /* 0x000fca00078e00ff */
[----:B------:R-:W-:-:S05]  /*0200*/  IADD3 R7, PT, PT, -R5, RZ, RZ ;  /* 0x000000ff05077210 */ /* 0x000fca0007ffe1ff */
[----:B------:R-:W-:-:S05]  /*0210*/  IMAD R6, R7, UR8, R2 ;  /* 0x0000000807067c24 */ /* 0x000fca000f8e0202 */
[----:B------:R-:W-:-:S13]  /*0220*/  ISETP.GE.U32.AND P0, PT, R6, UR8, PT ;  /* 0x0000000806007c0c */ /* 0x000fda000bf06070 */
[----:B------:R-:W-:Y:S01]  /*0230*/  @P0 VIADD R6, R6, -UR8 ;  /* 0x8000000806060c36 */ /* 0x000fe20008000000 */
[----:B------:R-:W-:-:S04]  /*0240*/  @P0 IADD3 R5, PT, PT, R5, 0x1, RZ ;  /* 0x0000000105050810 */ /* 0x000fc80007ffe0ff */
[----:B------:R-:W-:Y:S01]  /*0250*/  ISETP.GE.U32.AND P1, PT, R6, UR8, PT ;  /* 0x0000000806007c0c */ /* 0x000fe2000bf26070 */
[----:B------:R-:W-:-:S12]  /*0260*/  IMAD.MOV.U32 R6, RZ, RZ, RZ ;  /* 0x000000ffff067224 */ /* 0x000fd800078e00ff */
[----:B------:R-:W-:Y:S01]  /*0270*/  @P1 VIADD R5, R5, 0x1 ;  /* 0x0000000105051836 */ /* 0x000fe20000000000 */
[----:B------:R-:W-:-:S04]  /*0280*/  @!P2 LOP3.LUT R5, RZ, UR8, RZ, 0x33, !PT ;  /* 0x00000008ff05ac12 */ /* 0x000fc8000f8e33ff */
[----:B------:R-:W-:-:S05]  /*0290*/  IADD3 R7, PT, PT, -R5, RZ, RZ ;  /* 0x000000ff05077210 */ /* 0x000fca0007ffe1ff */
[----:B------:R-:W-:Y:S01]  /*02a0*/  IMAD R7, R7, UR8, R2 ;  /* 0x0000000807077c24 */ /* 0x000fe2000f8e0202 */
[----:B------:R-:W-:Y:S01]  /*02b0*/  MOV R2, R5 ;  /* 0x0000000500027202 */ /* 0x000fe20000000f00 */
[----:B------:R-:W-:Y:S06]  /*02c0*/  BRA `(.L_x_9) ;  /* 0x0000000000347947 */ /* 0x000fec0003800000 */
.L_x_8:
[----:B------:R-:W-:-:S07]  /*02d0*/  MOV R6, 0x2f0 ;  /* 0x000002f000067802 */ /* 0x000fce0000000f00 */
[----:B-----5:R-:W-:Y:S05]  /*02e0*/  CALL.REL.NOINC `($__internal_1_$__cuda_sm20_div_u64) ;  /* 0x0000000000507944 */ /* 0x020fea0003c00000 */
[----:B------:R-:W0:Y:S01]  /*02f0*/  LDCU.64 UR8, c[0x0][0x380] ;  /* 0x00007000ff0877ac */ /* 0x000e220008000a00 */
[----:B------:R-:W-:Y:S01]  /*0300*/  IADD3 R9, P0, PT, RZ, -R4, RZ ;  /* 0x80000004ff097210 */ /* 0x000fe20007f1e0ff */
[----:B------:R-:W-:-:S03]  /*0310*/  IMAD.MOV.U32 R3, RZ, RZ, RZ ;  /* 0x000000ffff037224 */ /* 0x000fc600078e00ff */
[----:B------:R-:W-:-:S05]  /*0320*/  IADD3.X R6, PT, PT, RZ, ~R5, RZ, P0, !PT ;  /* 0x80000005ff067210 */ /* 0x000fca00007fe4ff */
[----:B0-----:R-:W-:Y:S02]  /*0330*/  IMAD R6, R6, UR8, RZ ;  /* 0x0000000806067c24 */ /* 0x001fe4000f8e02ff */
[----:B------:R-:W-:-:S04]  /*0340*/  IMAD.WIDE.U32 R2, R9, UR8, R2 ;  /* 0x0000000809027c25 */ /* 0x000fc8000f8e0002 */
[----:B------:R-:W-:Y:S01]  /*0350*/  IMAD R9, R9, UR9, R6 ;  /* 0x0000000909097c24 */ /* 0x000fe2000f8e0206 */
[----:B------:R-:W-:Y:S02]  /*0360*/  MOV R7, R2 ;  /* 0x0000000200077202 */ /* 0x000fe40000000f00 */
[----:B------:R-:W-:Y:S01]  /*0370*/  MOV R2, R4 ;  /* 0x0000000400027202 */ /* 0x000fe20000000f00 */
[----:B------:R-:W-:Y:S02]  /*0380*/  IMAD.IADD R6, R3, 0x1, R9 ;  /* 0x0000000103067824 */ /* 0x000fe400078e0209 */
[----:B------:R-:W-:-:S07]  /*0390*/  IMAD.MOV.U32 R3, RZ, RZ, R5 ;  /* 0x000000ffff037224 */ /* 0x000fce00078e0005 */
.L_x_9:
[----:B------:R-:W0:Y:S01]  /*03a0*/  LDCU.64 UR6, c[0x0][0x390] ;  /* 0x00007200ff0677ac */ /* 0x000e220008000a00 */
[----:B------:R-:W-:Y:S02]  /*03b0*/  IMAD R6, R6, UR8, RZ ;  /* 0x0000000806067c24 */ /* 0x000fe4000f8e02ff */
[----:B------:R-:W-:-:S04]  /*03c0*/  IMAD.WIDE.U32 R2, R7, UR8, R2 ;  /* 0x0000000807027c25 */ /* 0x000fc8000f8e0002 */
[----:B------:R-:W-:-:S05]  /*03d0*/  IMAD R7, R7, UR9, R6 ;  /* 0x0000000907077c24 */ /* 0x000fca000f8e0206 */
[----:B------:R-:W-:Y:S02]  /*03e0*/  IADD3 R3, PT, PT, R3, R7, RZ ;  /* 0x0000000703037210 */ /* 0x000fe40007ffe0ff */
[----:B0-----:R-:W-:-:S04]  /*03f0*/  LEA R4, P0, R2, UR6, 0x2 ;  /* 0x0000000602047c11 */ /* 0x001fc8000f8010ff */
[----:B------:R-:W-:-:S05]  /*0400*/  LEA.HI.X R5, R2, UR7, R3, 0x2, P0 ;  /* 0x0000000702057c11 */ /* 0x000fca00080f1403 */
[----:B-----5:R-:W-:Y:S01]  /*0410*/  STG.E desc[UR4][R4.64], R0 ;  /* 0x0000000004007986 */ /* 0x020fe2000c101904 */
[----:B------:R-:W-:Y:S05]  /*0420*/  EXIT ;  /* 0x000000000000794d */ /* 0x000fea0003800000 */
        .weak           $__internal_1_$__cuda_sm20_div_u64
        .type           $__internal_1_$__cuda_sm20_div_u64,@function
        .size           $__internal_1_$__cuda_sm20_div_u64,(.L_x_12 - $__internal_1_$__cuda_sm20_div_u64)
$__internal_1_$__cuda_sm20_div_u64:
        /* <DEDUP_REMOVED lines=35> */
[----:B------:R-:W-:-:S04]  /*0660*/  IMAD.WIDE.U32 R8, RZ, R11, R8 ;  /* 0x0000000bff087225 */ /* 0x000fc800078e0008 */
[----:B------:R-:W-:-:S05]  /*0670*/  IMAD.HI.U32 R7, P0, R7, R2, R8 ;  /* 0x0000000207077227 */ /* 0x000fca0007800008 */
[----:B------:R-:W-:Y:S02]  /*0680*/  IADD3 R11, P1, PT, RZ, R7, RZ ;  /* 0x00000007ff0b7210 */ /* 0x000fe40007f3e0ff */
[----:B------:R-:W-:-:S03]  /*0690*/  IADD3.X R7, PT, PT, RZ, RZ, RZ, P0, !PT ;  /* 0x000000ffff077210 */ /* 0x000fc600007fe4ff */
[----:B------:R-:W-:-:S04]  /*06a0*/  IMAD.WIDE.U32 R8, R11, R4, RZ ;  /* 0x000000040b087225 */ /* 0x000fc800078e00ff */
[----:B------:R-:W-:Y:S01]  /*06b0*/  IMAD.X R7, RZ, RZ, R7, P1 ;  /* 0x000000ffff077224 */ /* 0x000fe200008e0607 */
[----:B------:R-:W-:Y:S01]  /*06c0*/  IADD3 R15, P1, PT, -R8, R2, RZ ;  /* 0x00000002080f7210 */ /* 0x000fe20007f3e1ff */
[----:B------:R-:W-:-:S03]  /*06d0*/  IMAD R9, R11, R5, R9 ;  /* 0x000000050b097224 */ /* 0x000fc600078e0209 */
[-C--:B------:R-:W-:Y:S01]  /*06e0*/  ISETP.GE.U32.AND P0, PT, R15, R4.reuse, PT ;  /* 0x000000040f00720c */ /* 0x080fe20003f06070 */
[-C--:B------:R-:W-:Y:S01]  /*06f0*/  IMAD R9, R7, R4.reuse, R9 ;  /* 0x0000000407097224 */ /* 0x080fe200078e0209 */
[----:B------:R-:W-:-:S04]  /*0700*/  IADD3 R13, P2, PT, R15, -R4, RZ ;  /* 0x800000040f0d7210 */ /* 0x000fc80007f5e0ff */
[----:B------:R-:W-:Y:S02]  /*0710*/  IADD3.X R14, PT, PT, RZ, ~R9, RZ, P1, !PT ;  /* 0x80000009ff0e7210 */ /* 0x000fe40000ffe4ff */
[----:B------:R-:W-:Y:S02]  /*0720*/  IADD3 R10, P1, PT, R11, 0x1, RZ ;  /* 0x000000010b0a7810 */ /* 0x000fe40007f3e0ff */
[C---:B------:R-:W-:Y:S01]  /*0730*/  ISETP.GE.U32.AND.EX P0, PT, R14.reuse, R5, PT, P0 ;  /* 0x000000050e00720c */ /* 0x040fe20003f06100 */
[----:B------:R-:W-:Y:S01]  /*0740*/  IMAD.X R12, R14, 0x1, ~R5, P2 ;  /* 0x000000010e0c7824 */ /* 0x000fe200010e0e05 */
[----:B------:R-:W-:Y:S02]  /*0750*/  IADD3.X R8, PT, PT, RZ, R7, RZ, P1, !PT ;  /* 0x00000007ff087210 */ /* 0x000fe40000ffe4ff */
[----:B------:R-:W-:Y:S02]  /*0760*/  SEL R13, R13, R15, P0 ;  /* 0x0000000f0d0d7207 */ /* 0x000fe40000000000 */
[----:B------:R-:W-:-:S02]  /*0770*/  SEL R10, R10, R11, P0 ;  /* 0x0000000b0a0a7207 */ /* 0x000fc40000000000 */
[----:B------:R-:W-:Y:S02]  /*0780*/  SEL R12, R12, R14, P0 ;  /* 0x0000000e0c0c7207 */ /* 0x000fe40000000000 */
[----:B------:R-:W-:Y:S02]  /*0790*/  SEL R9, R8, R7, P0 ;  /* 0x0000000708097207 */ /* 0x000fe40000000000 */
[----:B------:R-:W-:Y:S02]  /*07a0*/  ISETP.GE.U32.AND P0, PT, R13, R4, PT ;  /* 0x000000040d00720c */ /* 0x000fe40003f06070 */
[----:B------:R-:W-:Y:S02]  /*07b0*/  IADD3 R7, P2, PT, R10, 0x1, RZ ;  /* 0x000000010a077810 */ /* 0x000fe40007f5e0ff */
[----:B------:R-:W-:Y:S02]  /*07c0*/  ISETP.GE.U32.AND.EX P0, PT, R12, R5, PT, P0 ;  /* 0x000000050c00720c */ /* 0x000fe40003f06100 */
[----:B------:R-:W-:Y:S01]  /*07d0*/  ISETP.NE.U32.AND P1, PT, R4, RZ, PT ;  /* 0x000000ff0400720c */ /* 0x000fe20003f25070 */
[----:B------:R-:W-:Y:S01]  /*07e0*/  IMAD.X R8, RZ, RZ, R9, P2 ;  /* 0x000000ffff087224 */ /* 0x000fe200010e0609 */
[----:B------:R-:W-:Y:S01]  /*07f0*/  SEL R4, R7, R10, P0 ;  /* 0x0000000a07047207 */ /* 0x000fe20000000000 */
[----:B------:R-:W-:Y:S01]  /*0800*/  HFMA2 R7, -RZ, RZ, 0, 0 ;  /* 0x00000000ff077431 */ /* 0x000fe200000001ff */
[----:B------:R-:W-:-:S02]  /*0810*/  ISETP.NE.AND.EX P1, PT, R5, RZ, PT, P1 ;  /* 0x000000ff0500720c */ /* 0x000fc40003f25310 */
[----:B------:R-:W-:Y:S02]  /*0820*/  SEL R5, R8, R9, P0 ;  /* 0x0000000908057207 */ /* 0x000fe40000000000 */
[----:B------:R-:W-:Y:S02]  /*0830*/  SEL R4, R4, 0xffffffff, P1 ;  /* 0xffffffff04047807 */ /* 0x000fe40000800000 */
[----:B------:R-:W-:Y:S01]  /*0840*/  SEL R5, R5, 0xffffffff, P1 ;  /* 0xffffffff05057807 */ /* 0x000fe20000800000 */
[----:B------:R-:W-:Y:S06]  /*0850*/  RET.REL.NODEC R6 `(_Z20transpose_one_to_onemPfS_) ;  /* 0xfffffff406e87950 */ /* 0x000fec0003c3ffff */
.L_x_10:
        /* <DEDUP_REMOVED lines=10> */
.L_x_12:


//--------------------- .nv.shared._Z19transpose_optimizedmiPfS_ --------------------------
	.section	.nv.shared._Z19transpose_optimizedmiPfS_,"aw",@nobits
	.sectionflags	@""
	.align	4
.nv.shared._Z19transpose_optimizedmiPfS_:
	.zero		17408


//--------------------- .nv.shared.reserved.0     --------------------------
	.section	.nv.shared.reserved.0,"aw",@nobits
	.weak		__nv_reservedSMEM_offset_0_alias
	.size		__nv_reservedSMEM_offset_0_alias, 0, 64
	.other		__nv_reservedSMEM_offset_0_alias,@"STO_CUDA_RESERVED_SHARED STV_DEFAULT"
__nv_reservedSMEM_offset_0_alias:
	.zero		0
	.zero		64


//--------------------- .nv.constant0._Z19transpose_optimizedmiPfS_ --------------------------
	.section	.nv.constant0._Z19transpose_optimizedmiPfS_,"a",@progbits
	.sectionflags	@""
	.align	4
.nv.constant0._Z19transpose_optimizedmiPfS_:
	.zero		928


//--------------------- .nv.constant0._Z20transpose_one_to_onemPfS_ --------------------------
	.section	.nv.constant0._Z20transpose_one_to_onemPfS_,"a",@progbits
	.sectionflags	@""
	.align	4
.nv.constant0._Z20transpose_one_to_onemPfS_:
	.zero		920


//--------------------- SYMBOLS --------------------------

	.type		.nv.reservedSmem.offset0,@object
	.size		.nv.reservedSmem.offset0,0x4
	.type		.nv.reservedSmem.cap,@object
	.size		.nv.reservedSmem.cap,0x4
